//
// Generated by NVIDIA NVVM Compiler
//
// Compiler Build ID: CL-36424714
// Cuda compilation tools, release 13.0, V13.0.88
// Based on NVVM 20.0.0
//

.version 9.0
.target sm_100
.address_size 64

	// .globl	_Z19matrixMultiplyNaivePfS_S_

.visible .entry _Z19matrixMultiplyNaivePfS_S_(
	.param .u64 .ptr .align 1 _Z19matrixMultiplyNaivePfS_S__param_0,
	.param .u64 .ptr .align 1 _Z19matrixMultiplyNaivePfS_S__param_1,
	.param .u64 .ptr .align 1 _Z19matrixMultiplyNaivePfS_S__param_2
)
{


	ret;

}
	// .globl	_Z19matrixMultiplyTiledPfS_S_
.visible .entry _Z19matrixMultiplyTiledPfS_S_(
	.param .u64 .ptr .align 1 _Z19matrixMultiplyTiledPfS_S__param_0,
	.param .u64 .ptr .align 1 _Z19matrixMultiplyTiledPfS_S__param_1,
	.param .u64 .ptr .align 1 _Z19matrixMultiplyTiledPfS_S__param_2
)
{


	ret;

}


// ===== COMPILED SASS (sm_100) =====

	.target	sm_100

	.elftype	@"ET_EXEC"


//--------------------- .note.nv.tkinfo           --------------------------
	.section	.note.nv.tkinfo,"",@"SHT_NOTE"
	.sectionflags	@"SHF_NOTE_NV_TKINFO"
	.tkinfo
        /*0018*/ 	.word	0x00000002
        /*0030*/ 	.string	""
        /*0030*/ 	.string	"ptxas"
        /*0030*/ 	.string	"Cuda compilation tools, release 13.0, V13.0.88"
        /*0030*/ 	.string	"Build cuda_13.0.r13.0/compiler.36424714_0"
        /*0030*/ 	.string	"-arch sm_100 -m 64 "



//--------------------- .note.nv.cuinfo           --------------------------
	.section	.note.nv.cuinfo,"",@"SHT_NOTE"
	.sectionflags	@"SHF_NOTE_NV_CUINFO"
        /*0018*/ 	.short	0x0002
        /*001a*/ 	.short	0x0064
        /*001c*/ 	.short	0x0082
	.zero		2


//--------------------- .nv.info                  --------------------------
	.section	.nv.info,"",@"SHT_CUDA_INFO"
	.align	4


	//----- nvinfo : EIATTR_REGCOUNT
	.align		4
        /*0000*/ 	.byte	0x04, 0x2f
        /*0002*/ 	.short	(.L_1 - .L_0)
	.align		4
.L_0:
        /*0004*/ 	.word	index@(_Z19matrixMultiplyNaivePfS_S_)
        /*0008*/ 	.word	0x00000004


	//----- nvinfo : EIATTR_FRAME_SIZE
	.align		4
.L_1:
        /*000c*/ 	.byte	0x04, 0x11
        /*000e*/ 	.short	(.L_3 - .L_2)
	.align		4
.L_2:
        /*0010*/ 	.word	index@(_Z19matrixMultiplyNaivePfS_S_)
        /*0014*/ 	.word	0x00000000


	//----- nvinfo : EIATTR_REGCOUNT
	.align		4
.L_3:
        /*0018*/ 	.byte	0x04, 0x2f
        /*001a*/ 	.short	(.L_5 - .L_4)
	.align		4
.L_4:
        /*001c*/ 	.word	index@(_Z19matrixMultiplyTiledPfS_S_)
        /*0020*/ 	.word	0x00000004


	//----- nvinfo : EIATTR_FRAME_SIZE
	.align		4
.L_5:
        /*0024*/ 	.byte	0x04, 0x11
        /*0026*/ 	.short	(.L_7 - .L_6)
	.align		4
.L_6:
        /*0028*/ 	.word	index@(_Z19matrixMultiplyTiledPfS_S_)
        /*002c*/ 	.word	0x00000000


	//----- nvinfo : EIATTR_MIN_STACK_SIZE
	.align		4
.L_7:
        /*0030*/ 	.byte	0x04, 0x12
        /*0032*/ 	.short	(.L_9 - .L_8)
	.align		4
.L_8:
        /*0034*/ 	.word	index@(_Z19matrixMultiplyTiledPfS_S_)
        /*0038*/ 	.word	0x00000000


	//----- nvinfo : EIATTR_MIN_STACK_SIZE
	.align		4
.L_9:
        /*003c*/ 	.byte	0x04, 0x12
        /*003e*/ 	.short	(.L_11 - .L_10)
	.align		4
.L_10:
        /*0040*/ 	.word	index@(_Z19matrixMultiplyNaivePfS_S_)
        /*0044*/ 	.word	0x00000000
.L_11:


//--------------------- .nv.compat                --------------------------
	.section	.nv.compat,"",@"SHT_CUDA_COMPAT_INFO"
	.align	4
        /*0000*/ 	.byte	0x02, 0x09, 0x00, 0x00, 0x02, 0x02, 0x01, 0x00, 0x02, 0x05, 0x05, 0x00, 0x03, 0x07, 0x01, 0x01
        /*0010*/ 	.byte	0x02, 0x03, 0x00, 0x00, 0x02, 0x06, 0x01, 0x00, 0x04, 0x0b, 0x08, 0x00, 0x09, 0x00, 0x00, 0x00
        /*0020*/ 	.byte	0x00, 0x00, 0x00, 0x00


//--------------------- .nv.info._Z19matrixMultiplyTiledPfS_S_ --------------------------
	.section	.nv.info._Z19matrixMultiplyTiledPfS_S_,"",@"SHT_CUDA_INFO"
	.sectionflags	@""
	.align	4


	//----- nvinfo : EIATTR_CUDA_API_VERSION
	.align		4
        /*0000*/ 	.byte	0x04, 0x37
        /*0002*/ 	.short	(.L_13 - .L_12)
.L_12:
        /*0004*/ 	.word	0x00000082


	//----- nvinfo : EIATTR_KPARAM_INFO
	.align		4
.L_13:
        /*0008*/ 	.byte	0x04, 0x17
        /*000a*/ 	.short	(.L_15 - .L_14)
.L_14:
        /*000c*/ 	.word	0x00000000
        /*0010*/ 	.short	0x0002
        /*0012*/ 	.short	0x0010
        /*0014*/ 	.byte	0x00, 0xf5, 0x21, 0x00


	//----- nvinfo : EIATTR_KPARAM_INFO
	.align		4
.L_15:
        /*0018*/ 	.byte	0x04, 0x17
        /*001a*/ 	.short	(.L_17 - .L_16)
.L_16:
        /*001c*/ 	.word	0x00000000
        /*0020*/ 	.short	0x0001
        /*0022*/ 	.short	0x0008
        /*0024*/ 	.byte	0x00, 0xf5, 0x21, 0x00


	//----- nvinfo : EIATTR_KPARAM_INFO
	.align		4
.L_17:
        /*0028*/ 	.byte	0x04, 0x17
        /*002a*/ 	.short	(.L_19 - .L_18)
.L_18:
        /*002c*/ 	.word	0x00000000
        /*0030*/ 	.short	0x0000
        /*0032*/ 	.short	0x0000
        /*0034*/ 	.byte	0x00, 0xf5, 0x21, 0x00


	//----- nvinfo : EIATTR_SPARSE_MMA_MASK
	.align		4
.L_19:
        /*0038*/ 	.byte	0x03, 0x50
        /*003a*/ 	.short	0x0000


	//----- nvinfo : EIATTR_MAXREG_COUNT
	.align		4
        /*003c*/ 	.byte	0x03, 0x1b
        /*003e*/ 	.short	0x00ff


	//----- nvinfo : EIATTR_MERCURY_ISA_VERSION
	.align		4
        /*0040*/ 	.byte	0x03, 0x5f
        /*0042*/ 	.short	0x0101


	//----- nvinfo : EIATTR_VRC_CTA_INIT_COUNT
	.align		4
        /*0044*/ 	.byte	0x02, 0x4a
	.zero		1
	.zero		1


	//----- nvinfo : EIATTR_EXIT_INSTR_OFFSETS
	.align		4
        /*0048*/ 	.byte	0x04, 0x1c
        /*004a*/ 	.short	(.L_21 - .L_20)


	//   ....[0]....
.L_20:
        /*004c*/ 	.word	0x00000010


	//----- nvinfo : EIATTR_CBANK_PARAM_SIZE
	.align		4
.L_21:
        /*0050*/ 	.byte	0x03, 0x19
        /*0052*/ 	.short	0x0018


	//----- nvinfo : EIATTR_PARAM_CBANK
	.align		4
        /*0054*/ 	.byte	0x04, 0x0a
        /*0056*/ 	.short	(.L_23 - .L_22)
	.align		4
.L_22:
        /*0058*/ 	.word	index@(.nv.constant0._Z19matrixMultiplyTiledPfS_S_)
        /*005c*/ 	.short	0x0380
        /*005e*/ 	.short	0x0018


	//----- nvinfo : EIATTR_SW_WAR
	.align		4
.L_23:
        /*0060*/ 	.byte	0x04, 0x36
        /*0062*/ 	.short	(.L_25 - .L_24)
.L_24:
        /*0064*/ 	.word	0x00000008
.L_25:


//--------------------- .nv.info._Z19matrixMultiplyNaivePfS_S_ --------------------------
	.section	.nv.info._Z19matrixMultiplyNaivePfS_S_,"",@"SHT_CUDA_INFO"
	.sectionflags	@""
	.align	4


	//----- nvinfo : EIATTR_CUDA_API_VERSION
	.align		4
        /*0000*/ 	.byte	0x04, 0x37
        /*0002*/ 	.short	(.L_27 - .L_26)
.L_26:
        /*0004*/ 	.word	0x00000082


	//----- nvinfo : EIATTR_KPARAM_INFO
	.align		4
.L_27:
        /*0008*/ 	.byte	0x04, 0x17
        /*000a*/ 	.short	(.L_29 - .L_28)
.L_28:
        /*000c*/ 	.word	0x00000000
        /*0010*/ 	.short	0x0002
        /*0012*/ 	.short	0x0010
        /*0014*/ 	.byte	0x00, 0xf5, 0x21, 0x00


	//----- nvinfo : EIATTR_KPARAM_INFO
	.align		4
.L_29:
        /*0018*/ 	.byte	0x04, 0x17
        /*001a*/ 	.short	(.L_31 - .L_30)
.L_30:
        /*001c*/ 	.word	0x00000000
        /*0020*/ 	.short	0x0001
        /*0022*/ 	.short	0x0008
        /*0024*/ 	.byte	0x00, 0xf5, 0x21, 0x00


	//----- nvinfo : EIATTR_KPARAM_INFO
	.align		4
.L_31:
        /*0028*/ 	.byte	0x04, 0x17
        /*002a*/ 	.short	(.L_33 - .L_32)
.L_32:
        /*002c*/ 	.word	0x00000000
        /*0030*/ 	.short	0x0000
        /*0032*/ 	.short	0x0000
        /*0034*/ 	.byte	0x00, 0xf5, 0x21, 0x00


	//----- nvinfo : EIATTR_SPARSE_MMA_MASK
	.align		4
.L_33:
        /*0038*/ 	.byte	0x03, 0x50
        /*003a*/ 	.short	0x0000


	//----- nvinfo : EIATTR_MAXREG_COUNT
	.align		4
        /*003c*/ 	.byte	0x03, 0x1b
        /*003e*/ 	.short	0x00ff


	//----- nvinfo : EIATTR_MERCURY_ISA_VERSION
	.align		4
        /*0040*/ 	.byte	0x03, 0x5f
        /*0042*/ 	.short	0x0101


	//----- nvinfo : EIATTR_VRC_CTA_INIT_COUNT
	.align		4
        /*0044*/ 	.byte	0x02, 0x4a
	.zero		1
	.zero		1


	//----- nvinfo : EIATTR_EXIT_INSTR_OFFSETS
	.align		4
        /*0048*/ 	.byte	0x04, 0x1c
        /*004a*/ 	.short	(.L_35 - .L_34)


	//   ....[0]....
.L_34:
        /*004c*/ 	.word	0x00000010


	//----- nvinfo : EIATTR_CBANK_PARAM_SIZE
	.align		4
.L_35:
        /*0050*/ 	.byte	0x03, 0x19
        /*0052*/ 	.short	0x0018


	//----- nvinfo : EIATTR_PARAM_CBANK
	.align		4
        /*0054*/ 	.byte	0x04, 0x0a
        /*0056*/ 	.short	(.L_37 - .L_36)
	.align		4
.L_36:
        /*0058*/ 	.word	index@(.nv.constant0._Z19matrixMultiplyNaivePfS_S_)
        /*005c*/ 	.short	0x0380
        /*005e*/ 	.short	0x0018


	//----- nvinfo : EIATTR_SW_WAR
	.align		4
.L_37:
        /*0060*/ 	.byte	0x04, 0x36
        /*0062*/ 	.short	(.L_39 - .L_38)
.L_38:
        /*0064*/ 	.word	0x00000008
.L_39:


//--------------------- .nv.callgraph             --------------------------
	.section	.nv.callgraph,"",@"SHT_CUDA_CALLGRAPH"
	.align	4
	.sectionentsize	8
	.align		4
        /*0000*/ 	.word	0x00000000
	.align		4
        /*0004*/ 	.word	0xffffffff
	.align		4
        /*0008*/ 	.word	0x00000000
	.align		4
        /*000c*/ 	.word	0xfffffffe
	.align		4
        /*0010*/ 	.word	0x00000000
	.align		4
        /*0014*/ 	.word	0xfffffffd
	.align		4
        /*0018*/ 	.word	0x00000000
	.align		4
        /*001c*/ 	.word	0xfffffffc


//--------------------- .text._Z19matrixMultiplyTiledPfS_S_ --------------------------
	.section	.text._Z19matrixMultiplyTiledPfS_S_,"ax",@progbits
	.align	128
        .global         _Z19matrixMultiplyTiledPfS_S_
        .type           _Z19matrixMultiplyTiledPfS_S_,@function
        .size           _Z19matrixMultiplyTiledPfS_S_,(.L_x_2 - _Z19matrixMultiplyTiledPfS_S_)
        .other          _Z19matrixMultiplyTiledPfS_S_,@"STO_CUDA_ENTRY STV_DEFAULT"
_Z19matrixMultiplyTiledPfS_S_:
.text._Z19matrixMultiplyTiledPfS_S_:
[----:B------:R-:W-:Y:S01]  /*0000*/  LDC R1, c[0x0][0x37c] ;  /* 0x0000df00ff017b82 */ /* 0x000fe20000000800 */
[----:B------:R-:W-:Y:S05]  /*0010*/  EXIT ;  /* 0x000000000000794d */ /* 0x000fea0003800000 */
.L_x_0:
[----:B------:R-:W-:-:S00]  /*0020*/  BRA `(.L_x_0) ;  /* 0xfffffffc00fc7947 */ /* 0x000fc0000383ffff */
[----:B------:R-:W-:-:S00]  /*0030*/  NOP ;  /* 0x0000000000007918 */ /* 0x000fc00000000000 */
        /* <DEDUP_REMOVED lines=12> */
.L_x_2:


//--------------------- .text._Z19matrixMultiplyNaivePfS_S_ --------------------------
	.section	.text._Z19matrixMultiplyNaivePfS_S_,"ax",@progbits
	.align	128
        .global         _Z19matrixMultiplyNaivePfS_S_
        .type           _Z19matrixMultiplyNaivePfS_S_,@function
        .size           _Z19matrixMultiplyNaivePfS_S_,(.L_x_3 - _Z19matrixMultiplyNaivePfS_S_)
        .other          _Z19matrixMultiplyNaivePfS_S_,@"STO_CUDA_ENTRY STV_DEFAULT"
_Z19matrixMultiplyNaivePfS_S_:
.text._Z19matrixMultiplyNaivePfS_S_:
[----:B------:R-:W-:Y:S01]  /*0000*/  LDC R1, c[0x0][0x37c] ;  /* 0x0000df00ff017b82 */ /* 0x000fe20000000800 */
[----:B------:R-:W-:Y:S05]  /*0010*/  EXIT ;  /* 0x000000000000794d */ /* 0x000fea0003800000 */
.L_x_1:
        /* <DEDUP_REMOVED lines=14> */
.L_x_3:


//--------------------- .nv.shared.reserved.0     --------------------------
	.section	.nv.shared.reserved.0,"aw",@nobits
	.weak		__nv_reservedSMEM_offset_0_alias
	.size		__nv_reservedSMEM_offset_0_alias, 0, 64
	.other		__nv_reservedSMEM_offset_0_alias,@"STO_CUDA_RESERVED_SHARED STV_DEFAULT"
__nv_reservedSMEM_offset_0_alias:
	.zero		0
	.zero		64


//--------------------- .nv.constant0._Z19matrixMultiplyTiledPfS_S_ --------------------------
	.section	.nv.constant0._Z19matrixMultiplyTiledPfS_S_,"a",@progbits
	.sectionflags	@""
	.align	4
.nv.constant0._Z19matrixMultiplyTiledPfS_S_:
	.zero		920


//--------------------- .nv.constant0._Z19matrixMultiplyNaivePfS_S_ --------------------------
	.section	.nv.constant0._Z19matrixMultiplyNaivePfS_S_,"a",@progbits
	.sectionflags	@""
	.align	4
.nv.constant0._Z19matrixMultiplyNaivePfS_S_:
	.zero		920


//--------------------- SYMBOLS --------------------------

	.type		.nv.reservedSmem.offset0,@object
	.size		.nv.reservedSmem.offset0,0x4
